	.headerflags	@"EF_CUDA_TEXMODE_UNIFIED EF_CUDA_64BIT_ADDRESS EF_CUDA_ACCELERATORS EF_CUDA_SM90 EF_CUDA_VIRTUAL_SM(EF_CUDA_SM90)"
	.elftype	@"ET_EXEC"


//--------------------- .nv.info                  --------------------------
	.section	.nv.info,"",@"SHT_CUDA_INFO"
	.align	4


	//----- nvinfo : EIATTR_REGCOUNT
	.align		4
        /*0000*/ 	.byte	0x04, 0x2f
        /*0002*/ 	.short	(.L_1 - .L_0)
	.align		4
.L_0:
        /*0004*/ 	.word	index@(triton_poi_fused__native_batch_norm_legit_no_training_convolution_relu_11)
        /*0008*/ 	.word	0x0000001f


	//----- nvinfo : EIATTR_MIN_STACK_SIZE
	.align		4
.L_1:
        /*000c*/ 	.byte	0x04, 0x12
        /*000e*/ 	.short	(.L_3 - .L_2)
	.align		4
.L_2:
        /*0010*/ 	.word	index@(triton_poi_fused__native_batch_norm_legit_no_training_convolution_relu_11)
        /*0014*/ 	.word	0x00000000


	//----- nvinfo : EIATTR_FRAME_SIZE
	.align		4
.L_3:
        /*0018*/ 	.byte	0x04, 0x11
        /*001a*/ 	.short	(.L_5 - .L_4)
	.align		4
.L_4:
        /*001c*/ 	.word	index@(triton_poi_fused__native_batch_norm_legit_no_training_convolution_relu_11)
        /*0020*/ 	.word	0x00000000


	//----- nvinfo : EIATTR_MIN_STACK_SIZE
	.align		4
.L_5:
        /*0024*/ 	.byte	0x04, 0x12
        /*0026*/ 	.short	(.L_7 - .L_6)
	.align		4
.L_6:
        /*0028*/ 	.word	index@(triton_poi_fused__native_batch_norm_legit_no_training_convolution_relu_11)
        /*002c*/ 	.word	0x00000000
.L_7:


//--------------------- .nv.info.triton_poi_fused__native_batch_norm_legit_no_training_convolution_relu_11 --------------------------
	.section	.nv.info.triton_poi_fused__native_batch_norm_legit_no_training_convolution_relu_11,"",@"SHT_CUDA_INFO"
	.sectionflags	@""
	.align	4


	//----- nvinfo : EIATTR_CUDA_API_VERSION
	.align		4
        /*0000*/ 	.byte	0x04, 0x37
        /*0002*/ 	.short	(.L_9 - .L_8)
.L_8:
        /*0004*/ 	.word	0x0000007c


	//----- nvinfo : EIATTR_KPARAM_INFO
	.align		4
.L_9:
        /*0008*/ 	.byte	0x04, 0x17
        /*000a*/ 	.short	(.L_11 - .L_10)
.L_10:
        /*000c*/ 	.word	0x00000000
        /*0010*/ 	.short	0x0003
        /*0012*/ 	.short	0x0014
        /*0014*/ 	.byte	0x00, 0xf0, 0x11, 0x00


	//----- nvinfo : EIATTR_KPARAM_INFO
	.align		4
.L_11:
        /*0018*/ 	.byte	0x04, 0x17
        /*001a*/ 	.short	(.L_13 - .L_12)
.L_12:
        /*001c*/ 	.word	0x00000000
        /*0020*/ 	.short	0x0002
        /*0022*/ 	.short	0x0010
        /*0024*/ 	.byte	0x00, 0xf0, 0x11, 0x00


	//----- nvinfo : EIATTR_KPARAM_INFO
	.align		4
.L_13:
        /*0028*/ 	.byte	0x04, 0x17
        /*002a*/ 	.short	(.L_15 - .L_14)
.L_14:
        /*002c*/ 	.word	0x00000000
        /*0030*/ 	.short	0x0001
        /*0032*/ 	.short	0x0008
        /*0034*/ 	.byte	0x00, 0xf4, 0x21, 0x00


	//----- nvinfo : EIATTR_KPARAM_INFO
	.align		4
.L_15:
        /*0038*/ 	.byte	0x04, 0x17
        /*003a*/ 	.short	(.L_17 - .L_16)
.L_16:
        /*003c*/ 	.word	0x00000000
        /*0040*/ 	.short	0x0000
        /*0042*/ 	.short	0x0000
        /*0044*/ 	.byte	0x00, 0xf4, 0x21, 0x00


	//----- nvinfo : EIATTR_SPARSE_MMA_MASK
	.align		4
.L_17:
        /*0048*/ 	.byte	0x03, 0x50
        /*004a*/ 	.short	0x0000


	//----- nvinfo : EIATTR_MAXREG_COUNT
	.align		4
        /*004c*/ 	.byte	0x03, 0x1b
        /*004e*/ 	.short	0x00ff


	//----- nvinfo : EIATTR_EXIT_INSTR_OFFSETS
	.align		4
        /*0050*/ 	.byte	0x04, 0x1c
        /*0052*/ 	.short	(.L_19 - .L_18)


	//   ....[0]....
.L_18:
        /*0054*/ 	.word	0x000005c0


	//   ....[1]....
        /*0058*/ 	.word	0x00000610


	//----- nvinfo : EIATTR_REQNTID
	.align		4
.L_19:
        /*005c*/ 	.byte	0x04, 0x10
        /*005e*/ 	.short	(.L_21 - .L_20)
.L_20:
        /*0060*/ 	.word	0x00000080
        /*0064*/ 	.word	0x00000001
        /*0068*/ 	.word	0x00000001


	//----- nvinfo : EIATTR_CBANK_PARAM_SIZE
	.align		4
.L_21:
        /*006c*/ 	.byte	0x03, 0x19
        /*006e*/ 	.short	0x0018


	//----- nvinfo : EIATTR_PARAM_CBANK
	.align		4
        /*0070*/ 	.byte	0x04, 0x0a
        /*0072*/ 	.short	(.L_23 - .L_22)
	.align		4
.L_22:
        /*0074*/ 	.word	index@(.nv.constant0.triton_poi_fused__native_batch_norm_legit_no_training_convolution_relu_11)
        /*0078*/ 	.short	0x0210
        /*007a*/ 	.short	0x0018


	//----- nvinfo : EIATTR_SW_WAR
	.align		4
.L_23:
        /*007c*/ 	.byte	0x04, 0x36
        /*007e*/ 	.short	(.L_25 - .L_24)
.L_24:
        /*0080*/ 	.word	0x00000008
.L_25:


//--------------------- .nv.callgraph             --------------------------
	.section	.nv.callgraph,"",@"SHT_CUDA_CALLGRAPH"
	.align	4
	.sectionentsize	8
	.align		4
        /*0000*/ 	.word	0x00000000
	.align		4
        /*0004*/ 	.word	0xffffffff
	.align		4
        /*0008*/ 	.word	0x00000000
	.align		4
        /*000c*/ 	.word	0xfffffffe
	.align		4
        /*0010*/ 	.word	0x00000000
	.align		4
        /*0014*/ 	.word	0xfffffffd
	.align		4
        /*0018*/ 	.word	0x00000000
	.align		4
        /*001c*/ 	.word	0xfffffffc


//--------------------- .text.triton_poi_fused__native_batch_norm_legit_no_training_convolution_relu_11 --------------------------
	.section	.text.triton_poi_fused__native_batch_norm_legit_no_training_convolution_relu_11,"ax",@progbits
	.sectionflags	@"SHF_BARRIERS=1"
	.align	128
        .global         triton_poi_fused__native_batch_norm_legit_no_training_convolution_relu_11
        .type           triton_poi_fused__native_batch_norm_legit_no_training_convolution_relu_11,@function
        .size           triton_poi_fused__native_batch_norm_legit_no_training_convolution_relu_11,(.L_x_1 - triton_poi_fused__native_batch_norm_legit_no_training_convolution_relu_11)
        .other          triton_poi_fused__native_batch_norm_legit_no_training_convolution_relu_11,@"STO_CUDA_ENTRY STV_DEFAULT"
triton_poi_fused__native_batch_norm_legit_no_training_convolution_relu_11:
.text.triton_poi_fused__native_batch_norm_legit_no_training_convolution_relu_11:
[----:B------:R-:W0:Y:S01]  /*0000*/  LDC R1, c[0x0][0x28] ;  /* 0x00000a00ff017b82 */ /* 0x000e220000000800 */
[----:B------:R-:W1:Y:S07]  /*0010*/  S2R R21, SR_TID.X ;  /* 0x0000000000157919 */ /* 0x000e6e0000002100 */
[----:B------:R-:W2:Y:S01]  /*0020*/  LDC.64 R8, c[0x0][0x210] ;  /* 0x00008400ff087b82 */ /* 0x000ea20000000a00 */
[----:B------:R-:W-:Y:S01]  /*0030*/  IMAD.MOV.U32 R20, RZ, RZ, RZ ;  /* 0x000000ffff147224 */ /* 0x000fe200078e00ff */
[----:B------:R-:W-:Y:S01]  /*0040*/  ULDC.64 UR6, c[0x0][0x208] ;  /* 0x0000820000067ab9 */ /* 0x000fe20000000a00 */
[----:B------:R-:W3:Y:S01]  /*0050*/  S2R R0, SR_CTAID.X ;  /* 0x0000000000007919 */ /* 0x000ee20000002500 */
[----:B------:R-:W4:Y:S01]  /*0060*/  S2R R18, SR_CTAID.Y ;  /* 0x0000000000127919 */ /* 0x000f220000002600 */
[----:B------:R-:W-:Y:S01]  /*0070*/  IMAD.MOV.U32 R28, RZ, RZ, RZ ;  /* 0x000000ffff1c7224 */ /* 0x000fe200078e00ff */
[----:B-1----:R-:W-:Y:S01]  /*0080*/  SHF.R.U32.HI R19, RZ, 0x4, R21 ;  /* 0x00000004ff137819 */ /* 0x002fe20000011615 */
[----:B---3--:R-:W-:-:S03]  /*0090*/  IMAD.SHL.U32 R0, R0, 0x10, RZ ;  /* 0x0000001000007824 */ /* 0x008fc600078e00ff */
[----:B------:R-:W-:Y:S01]  /*00a0*/  SGXT.U32 R19, R19, 0x3 ;  /* 0x000000031313781a */ /* 0x000fe20000000000 */
[----:B----4-:R-:W-:Y:S01]  /*00b0*/  IMAD.SHL.U32 R18, R18, 0x40, RZ ;  /* 0x0000004012127824 */ /* 0x010fe200078e00ff */
[----:B------:R-:W-:-:S04]  /*00c0*/  LOP3.LUT R12, R0, 0xf, R21, 0xf8, !PT ;  /* 0x0000000f000c7812 */ /* 0x000fc800078ef815 */
[----:B------:R-:W-:Y:S02]  /*00d0*/  LOP3.LUT R3, R18, 0x8, R19, 0xfe, !PT ;  /* 0x0000000812037812 */ /* 0x000fe400078efe13 */
[----:B------:R-:W-:Y:S02]  /*00e0*/  LOP3.LUT R5, R18, 0x18, R19, 0xfe, !PT ;  /* 0x0000001812057812 */ /* 0x000fe400078efe13 */
[----:B------:R-:W-:Y:S01]  /*00f0*/  LOP3.LUT R2, R18, R19, RZ, 0xfc, !PT ;  /* 0x0000001312027212 */ /* 0x000fe200078efcff */
[--C-:B------:R-:W-:Y:S01]  /*0100*/  IMAD R3, R3, 0x9, R12.reuse ;  /* 0x0000000903037824 */ /* 0x100fe200078e020c */
[----:B------:R-:W-:Y:S01]  /*0110*/  LOP3.LUT R4, R18, 0x10, R19, 0xfe, !PT ;  /* 0x0000001012047812 */ /* 0x000fe200078efe13 */
        /* <DEDUP_REMOVED lines=9> */
[----:B------:R-:W-:Y:S01]  /*01b0*/  ISETP.GE.AND P0, PT, R12, 0x9, PT ;  /* 0x000000090c00780c */ /* 0x000fe20003f06270 */
[----:B------:R-:W-:-:S02]  /*01c0*/  IMAD R25, R10, 0x9, R12 ;  /* 0x000000090a197824 */ /* 0x000fc400078e020c */
[----:B------:R-:W-:Y:S02]  /*01d0*/  IMAD R27, R11, 0x9, R12 ;  /* 0x000000090b1b7824 */ /* 0x000fe400078e020c */
[----:B--2---:R-:W-:-:S04]  /*01e0*/  IMAD.WIDE R14, R3, 0x4, R8 ;  /* 0x00000004030e7825 */ /* 0x004fc800078e0208 */
[----:B------:R-:W-:-:S04]  /*01f0*/  IMAD.WIDE R10, R5, 0x4, R8 ;  /* 0x00000004050a7825 */ /* 0x000fc800078e0208 */
[----:B------:R-:W-:-:S04]  /*0200*/  IMAD.WIDE R16, R17, 0x4, R8 ;  /* 0x0000000411107825 */ /* 0x000fc800078e0208 */
[--C-:B------:R-:W-:Y:S01]  /*0210*/  IMAD.WIDE R12, R13, 0x4, R8.reuse ;  /* 0x000000040d0c7825 */ /* 0x100fe200078e0208 */
[----:B------:R-:W2:Y:S03]  /*0220*/  @!P0 LDG.E.EL R20, desc[UR6][R16.64] ;  /* 0x0000000610148981 */ /* 0x000ea6000c2e1900 */
[----:B------:R-:W-:Y:S01]  /*0230*/  IMAD.WIDE R4, R23, 0x4, R8 ;  /* 0x0000000417047825 */ /* 0x000fe200078e0208 */
[----:B------:R-:W-:-:S03]  /*0240*/  CS2R R22, SRZ ;  /* 0x0000000000167805 */ /* 0x000fc6000001ff00 */
[----:B------:R-:W-:-:S03]  /*0250*/  IMAD.WIDE R6, R7, 0x4, R8 ;  /* 0x0000000407067825 */ /* 0x000fc600078e0208 */
[----:B------:R1:W3:Y:S01]  /*0260*/  @!P0 LDG.E.EL R22, desc[UR6][R12.64] ;  /* 0x000000060c168981 */ /* 0x0002e2000c2e1900 */
[--C-:B------:R-:W-:Y:S01]  /*0270*/  IMAD.WIDE R2, R25, 0x4, R8.reuse ;  /* 0x0000000419027825 */ /* 0x100fe200078e0208 */
[----:B------:R-:W-:Y:S02]  /*0280*/  CS2R R24, SRZ ;  /* 0x0000000000187805 */ /* 0x000fe4000001ff00 */
[----:B------:R4:W5:Y:S01]  /*0290*/  @!P0 LDG.E.EL R23, desc[UR6][R10.64] ;  /* 0x000000060a178981 */ /* 0x000962000c2e1900 */
[----:B------:R-:W-:Y:S01]  /*02a0*/  IMAD.WIDE R8, R27, 0x4, R8 ;  /* 0x000000041b087825 */ /* 0x000fe200078e0208 */
[----:B------:R-:W-:Y:S02]  /*02b0*/  CS2R R26, SRZ ;  /* 0x00000000001a7805 */ /* 0x000fe4000001ff00 */
[----:B------:R-:W5:Y:S04]  /*02c0*/  @!P0 LDG.E.EL R24, desc[UR6][R14.64] ;  /* 0x000000060e188981 */ /* 0x000f68000c2e1900 */
[----:B------:R1:W5:Y:S04]  /*02d0*/  @!P0 LDG.E.EL R25, desc[UR6][R4.64] ;  /* 0x0000000604198981 */ /* 0x000368000c2e1900 */
[----:B------:R-:W5:Y:S04]  /*02e0*/  @!P0 LDG.E.EL R26, desc[UR6][R6.64] ;  /* 0x00000006061a8981 */ /* 0x000f68000c2e1900 */
[----:B------:R4:W5:Y:S04]  /*02f0*/  @!P0 LDG.E.EL R28, desc[UR6][R2.64] ;  /* 0x00000006021c8981 */ /* 0x000968000c2e1900 */
[----:B------:R4:W5:Y:S01]  /*0300*/  @!P0 LDG.E.EL R27, desc[UR6][R8.64] ;  /* 0x00000006081b8981 */ /* 0x000962000c2e1900 */
[----:B------:R-:W4:Y:S01]  /*0310*/  S2UR UR5, SR_CgaCtaId ;  /* 0x00000000000579c3 */ /* 0x000f220000008800 */
[----:B-1----:R-:W-:Y:S01]  /*0320*/  IMAD.SHL.U32 R12, R21, 0x40, RZ ;  /* 0x00000040150c7824 */ /* 0x002fe200078e00ff */
[----:B------:R-:W-:-:S04]  /*0330*/  UMOV UR4, 0x400 ;  /* 0x0000040000047882 */ /* 0x000fc80000000000 */
[----:B------:R-:W-:-:S04]  /*0340*/  LOP3.LUT R12, R12, 0x3c0, RZ, 0xc0, !PT ;  /* 0x000003c00c0c7812 */ /* 0x000fc800078ec0ff */
[----:B----4-:R-:W-:-:S04]  /*0350*/  LOP3.LUT R11, R12, R19, RZ, 0xfc, !PT ;  /* 0x000000130c0b7212 */ /* 0x010fc800078efcff */
[----:B------:R-:W-:Y:S01]  /*0360*/  LEA.HI R11, R12, R11, RZ, 0x1c ;  /* 0x0000000b0c0b7211 */ /* 0x000fe200078fe0ff */
[----:B0-----:R-:W-:-:S06]  /*0370*/  UPRMT UR4, UR5, 0x654, UR4 ;  /* 0x0000065405047896 */ /* 0x001fcc0008000004 */
[----:B------:R-:W-:Y:S02]  /*0380*/  LEA R13, R11, UR4, 0x2 ;  /* 0x000000040b0d7c11 */ /* 0x000fe4000f8e10ff */
[----:B------:R-:W-:Y:S01]  /*0390*/  SHF.R.U32.HI R4, RZ, 0x2, R21 ;  /* 0x00000002ff047819 */ /* 0x000fe20000011615 */
[----:B------:R-:W-:-:S03]  /*03a0*/  IMAD.SHL.U32 R21, R21, 0x4, RZ ;  /* 0x0000000415157824 */ /* 0x000fc600078e00ff */
[----:B------:R-:W-:Y:S02]  /*03b0*/  LOP3.LUT R3, R4, 0x1c, RZ, 0xc0, !PT ;  /* 0x0000001c04037812 */ /* 0x000fe400078ec0ff */
[----:B------:R-:W-:-:S05]  /*03c0*/  LOP3.LUT R8, R21, 0x1fc, RZ, 0xc0, !PT ;  /* 0x000001fc15087812 */ /* 0x000fca00078ec0ff */
[----:B------:R-:W-:-:S05]  /*03d0*/  IMAD.IADD R3, R8, 0x1, R3 ;  /* 0x0000000108037824 */ /* 0x000fca00078e0203 */
[----:B------:R-:W-:Y:S02]  /*03e0*/  LEA R4, R3, UR4, 0x2 ;  /* 0x0000000403047c11 */ /* 0x000fe4000f8e10ff */
[----:B------:R-:W-:Y:S01]  /*03f0*/  LOP3.LUT R18, R18, 0x3c, R21, 0xf8, !PT ;  /* 0x0000003c12127812 */ /* 0x000fe200078ef815 */
[----:B------:R-:W0:Y:S04]  /*0400*/  LDC.64 R2, c[0x0][0x218] ;  /* 0x00008600ff027b82 */ /* 0x000e280000000a00 */
[----:B------:R-:W-:-:S05]  /*0410*/  IMAD.HI R9, R18, 0x66666667, RZ ;  /* 0x6666666712097827 */ /* 0x000fca00078e02ff */
[----:B------:R-:W-:-:S04]  /*0420*/  SHF.R.U32.HI R10, RZ, 0x1f, R9 ;  /* 0x0000001fff0a7819 */ /* 0x000fc80000011609 */
[----:B------:R-:W-:Y:S02]  /*0430*/  LEA.HI.SX32 R11, R9, R10, 0x1b ;  /* 0x0000000a090b7211 */ /* 0x000fe400078fdaff */
[----:B------:R-:W-:Y:S02]  /*0440*/  LOP3.LUT R10, R8, 0x200, RZ, 0xfc, !PT ;  /* 0x00000200080a7812 */ /* 0x000fe400078efcff */
[----:B------:R-:W-:Y:S01]  /*0450*/  LOP3.LUT R9, R0, R19, RZ, 0xfc, !PT ;  /* 0x0000001300097212 */ /* 0x000fe200078efcff */
[C---:B------:R-:W-:Y:S01]  /*0460*/  IMAD R18, R11.reuse, -0x50, R18 ;  /* 0xffffffb00b127824 */ /* 0x040fe200078e0212 */
[----:B------:R-:W-:Y:S02]  /*0470*/  LOP3.LUT R0, R0, 0x8, R19, 0xfe, !PT ;  /* 0x0000000800007812 */ /* 0x000fe400078efe13 */
[----:B------:R-:W-:Y:S01]  /*0480*/  SHF.R.U32.HI R10, RZ, 0x4, R10 ;  /* 0x00000004ff0a7819 */ /* 0x000fe2000001160a */
[----:B------:R-:W-:Y:S01]  /*0490*/  IMAD R18, R11, 0x2d0, R18 ;  /* 0x000002d00b127824 */ /* 0x000fe200078e0212 */
[----:B------:R-:W-:-:S02]  /*04a0*/  ISETP.GE.AND P1, PT, R9, 0x9, PT ;  /* 0x000000090900780c */ /* 0x000fc40003f26270 */
[----:B------:R-:W-:Y:S02]  /*04b0*/  ISETP.GE.AND P0, PT, R0, 0x9, PT ;  /* 0x000000090000780c */ /* 0x000fe40003f06270 */
[----:B------:R-:W-:Y:S01]  /*04c0*/  LOP3.LUT R11, R10, 0x3c, RZ, 0xc0, !PT ;  /* 0x0000003c0a0b7812 */ /* 0x000fe200078ec0ff */
[----:B------:R-:W-:-:S04]  /*04d0*/  IMAD R9, R9, 0x50, R18 ;  /* 0x0000005009097824 */ /* 0x000fc800078e0212 */
[----:B------:R-:W-:Y:S02]  /*04e0*/  IMAD.IADD R11, R8, 0x1, R11 ;  /* 0x00000001080b7824 */ /* 0x000fe400078e020b */
[----:B0-----:R-:W-:-:S03]  /*04f0*/  IMAD.WIDE R8, R9, 0x4, R2 ;  /* 0x0000000409087825 */ /* 0x001fc600078e0202 */
[----:B------:R-:W-:Y:S01]  /*0500*/  LEA R11, R11, UR4, 0x2 ;  /* 0x000000040b0b7c11 */ /* 0x000fe2000f8e10ff */
[----:B--2---:R-:W-:Y:S04]  /*0510*/  STS [R13], R20 ;  /* 0x000000140d007388 */ /* 0x004fe80000000800 */
[----:B---3--:R-:W-:Y:S04]  /*0520*/  STS [R13+0x40], R22 ;  /* 0x000040160d007388 */ /* 0x008fe80000000800 */
[----:B-----5:R-:W-:Y:S04]  /*0530*/  STS [R13+0x60], R23 ;  /* 0x000060170d007388 */ /* 0x020fe80000000800 */
[----:B------:R-:W-:Y:S04]  /*0540*/  STS [R13+0x20], R24 ;  /* 0x000020180d007388 */ /* 0x000fe80000000800 */
[----:B------:R-:W-:Y:S04]  /*0550*/  STS [R13+0x80], R25 ;  /* 0x000080190d007388 */ /* 0x000fe80000000800 */
[----:B------:R-:W-:Y:S04]  /*0560*/  STS [R13+0xa0], R26 ;  /* 0x0000a01a0d007388 */ /* 0x000fe80000000800 */
[----:B------:R-:W-:Y:S04]  /*0570*/  STS [R13+0xc0], R28 ;  /* 0x0000c01c0d007388 */ /* 0x000fe80000000800 */
[----:B------:R-:W-:Y:S01]  /*0580*/  STS [R13+0xe0], R27 ;  /* 0x0000e01b0d007388 */ /* 0x000fe20000000800 */
[----:B------:R-:W-:Y:S06]  /*0590*/  BAR.SYNC.DEFER_BLOCKING 0x0 ;  /* 0x0000000000007b1d */ /* 0x000fec0000010000 */
[----:B------:R-:W0:Y:S04]  /*05a0*/  LDS.128 R4, [R4] ;  /* 0x0000000004047984 */ /* 0x000e280000000c00 */
[----:B0-----:R0:W-:Y:S02]  /*05b0*/  @!P1 STG.E.128 desc[UR6][R8.64], R4 ;  /* 0x0000000408009986 */ /* 0x0011e4000c101d06 */
[----:B0-----:R-:W-:Y:S05]  /*05c0*/  @P0 EXIT ;  /* 0x000000000000094d */ /* 0x001fea0003800000 */
[----:B0-----:R-:W0:Y:S01]  /*05d0*/  LDS.128 R8, [R11+0x800] ;  /* 0x000800000b087984 */ /* 0x001e220000000c00 */
[----:B------:R-:W-:-:S04]  /*05e0*/  IMAD R5, R0, 0x50, R18 ;  /* 0x0000005000057824 */ /* 0x000fc800078e0212 */
[----:B------:R-:W-:-:S05]  /*05f0*/  IMAD.WIDE R2, R5, 0x4, R2 ;  /* 0x0000000405027825 */ /* 0x000fca00078e0202 */
[----:B0-----:R-:W-:Y:S01]  /*0600*/  STG.E.128 desc[UR6][R2.64], R8 ;  /* 0x0000000802007986 */ /* 0x001fe2000c101d06 */
[----:B------:R-:W-:Y:S05]  /*0610*/  EXIT ;  /* 0x000000000000794d */ /* 0x000fea0003800000 */
.L_x_0:
[----:B------:R-:W-:-:S00]  /*0620*/  BRA `(.L_x_0) ;  /* 0xfffffffc00fc7947 */ /* 0x000fc0000383ffff */
[----:B------:R-:W-:-:S00]  /*0630*/  NOP ;  /* 0x0000000000007918 */ /* 0x000fc00000000000 */
        /* <DEDUP_REMOVED lines=12> */
.L_x_1:


//--------------------- .nv.shared.triton_poi_fused__native_batch_norm_legit_no_training_convolution_relu_11 --------------------------
	.section	.nv.shared.triton_poi_fused__native_batch_norm_legit_no_training_convolution_relu_11,"aw",@nobits
	.sectionflags	@""
	.align	16
	.zero		1024


//--------------------- .nv.constant0.triton_poi_fused__native_batch_norm_legit_no_training_convolution_relu_11 --------------------------
	.section	.nv.constant0.triton_poi_fused__native_batch_norm_legit_no_training_convolution_relu_11,"a",@progbits
	.sectionflags	@""
	.align	4
.nv.constant0.triton_poi_fused__native_batch_norm_legit_no_training_convolution_relu_11:
	.zero		552
